//
// Generated by NVIDIA NVVM Compiler
//
// Compiler Build ID: CL-36424714
// Cuda compilation tools, release 13.0, V13.0.88
// Based on NVVM 20.0.0
//

.version 9.0
.target sm_100
.address_size 64

	// .globl	_Z23single_pass_scan_kernelPfS_PiS0_S_j
// _ZZ23single_pass_scan_kernelPfS_PiS0_S_jE2XY has been demoted
// _ZZ23single_pass_scan_kernelPfS_PiS0_S_jE5bid_s has been demoted

.visible .entry _Z23single_pass_scan_kernelPfS_PiS0_S_j(
	.param .u64 .ptr .align 1 _Z23single_pass_scan_kernelPfS_PiS0_S_j_param_0,
	.param .u64 .ptr .align 1 _Z23single_pass_scan_kernelPfS_PiS0_S_j_param_1,
	.param .u64 .ptr .align 1 _Z23single_pass_scan_kernelPfS_PiS0_S_j_param_2,
	.param .u64 .ptr .align 1 _Z23single_pass_scan_kernelPfS_PiS0_S_j_param_3,
	.param .u64 .ptr .align 1 _Z23single_pass_scan_kernelPfS_PiS0_S_j_param_4,
	.param .u32 _Z23single_pass_scan_kernelPfS_PiS0_S_j_param_5
)
{
	.reg .pred 	%p<25>;
	.reg .b32 	%r<13>;
	.reg .b32 	%f<64>;
	.reg .b64 	%rd<22>;
	// demoted variable
	.shared .align 4 .b8 _ZZ23single_pass_scan_kernelPfS_PiS0_S_jE2XY[4096];
	// demoted variable
	.shared .align 4 .u32 _ZZ23single_pass_scan_kernelPfS_PiS0_S_jE5bid_s;
	ld.param.u64 	%rd4, [_Z23single_pass_scan_kernelPfS_PiS0_S_j_param_0];
	ld.param.u64 	%rd5, [_Z23single_pass_scan_kernelPfS_PiS0_S_j_param_1];
	ld.param.u64 	%rd7, [_Z23single_pass_scan_kernelPfS_PiS0_S_j_param_2];
	ld.param.u64 	%rd6, [_Z23single_pass_scan_kernelPfS_PiS0_S_j_param_3];
	ld.param.u64 	%rd8, [_Z23single_pass_scan_kernelPfS_PiS0_S_j_param_4];
	ld.param.u32 	%r5, [_Z23single_pass_scan_kernelPfS_PiS0_S_j_param_5];
	cvta.to.global.u64 	%rd1, %rd8;
	cvta.to.global.u64 	%rd2, %rd7;
	mov.u32 	%r1, %tid.x;
	setp.ne.s32 	%p1, %r1, 0;
	@%p1 bra 	$L__BB0_2;
	cvta.to.global.u64 	%rd9, %rd6;
	atom.global.add.u32 	%r6, [%rd9], 1;
	st.shared.u32 	[_ZZ23single_pass_scan_kernelPfS_PiS0_S_jE5bid_s], %r6;
$L__BB0_2:
	bar.sync 	0;
	ld.shared.u32 	%r2, [_ZZ23single_pass_scan_kernelPfS_PiS0_S_jE5bid_s];
	shl.b32 	%r7, %r2, 10;
	or.b32  	%r3, %r7, %r1;
	setp.ge.u32 	%p2, %r3, %r5;
	shl.b32 	%r8, %r1, 2;
	mov.u32 	%r9, _ZZ23single_pass_scan_kernelPfS_PiS0_S_jE2XY;
	add.s32 	%r4, %r9, %r8;
	@%p2 bra 	$L__BB0_4;
	cvta.to.global.u64 	%rd10, %rd4;
	mul.wide.u32 	%rd11, %r3, 4;
	add.s64 	%rd12, %rd10, %rd11;
	ld.global.f32 	%f22, [%rd12];
	st.shared.f32 	[%r4], %f22;
	bra.uni 	$L__BB0_5;
$L__BB0_4:
	mov.b32 	%r10, 0;
	st.shared.u32 	[%r4], %r10;
$L__BB0_5:
	setp.eq.s32 	%p3, %r1, 0;
	bar.sync 	0;
	mov.f32 	%f54, 0f00000000;
	@%p3 bra 	$L__BB0_7;
	ld.shared.f32 	%f24, [%r4];
	ld.shared.f32 	%f25, [%r4+-4];
	add.f32 	%f54, %f24, %f25;
$L__BB0_7:
	setp.eq.s32 	%p4, %r1, 0;
	bar.sync 	0;
	@%p4 bra 	$L__BB0_9;
	st.shared.f32 	[%r4], %f54;
$L__BB0_9:
	bar.sync 	0;
	setp.lt.u32 	%p5, %r1, 2;
	mov.f32 	%f55, 0f00000000;
	@%p5 bra 	$L__BB0_11;
	ld.shared.f32 	%f27, [%r4];
	ld.shared.f32 	%f28, [%r4+-8];
	add.f32 	%f55, %f27, %f28;
$L__BB0_11:
	setp.lt.u32 	%p6, %r1, 2;
	bar.sync 	0;
	@%p6 bra 	$L__BB0_13;
	st.shared.f32 	[%r4], %f55;
$L__BB0_13:
	bar.sync 	0;
	setp.lt.u32 	%p7, %r1, 4;
	mov.f32 	%f56, 0f00000000;
	@%p7 bra 	$L__BB0_15;
	ld.shared.f32 	%f30, [%r4];
	ld.shared.f32 	%f31, [%r4+-16];
	add.f32 	%f56, %f30, %f31;
$L__BB0_15:
	setp.lt.u32 	%p8, %r1, 4;
	bar.sync 	0;
	@%p8 bra 	$L__BB0_17;
	st.shared.f32 	[%r4], %f56;
$L__BB0_17:
	bar.sync 	0;
	setp.lt.u32 	%p9, %r1, 8;
	mov.f32 	%f57, 0f00000000;
	@%p9 bra 	$L__BB0_19;
	ld.shared.f32 	%f33, [%r4];
	ld.shared.f32 	%f34, [%r4+-32];
	add.f32 	%f57, %f33, %f34;
$L__BB0_19:
	setp.lt.u32 	%p10, %r1, 8;
	bar.sync 	0;
	@%p10 bra 	$L__BB0_21;
	st.shared.f32 	[%r4], %f57;
$L__BB0_21:
	bar.sync 	0;
	setp.lt.u32 	%p11, %r1, 16;
	mov.f32 	%f58, 0f00000000;
	@%p11 bra 	$L__BB0_23;
	ld.shared.f32 	%f36, [%r4];
	ld.shared.f32 	%f37, [%r4+-64];
	add.f32 	%f58, %f36, %f37;
$L__BB0_23:
	setp.lt.u32 	%p12, %r1, 16;
	bar.sync 	0;
	@%p12 bra 	$L__BB0_25;
	st.shared.f32 	[%r4], %f58;
$L__BB0_25:
	bar.sync 	0;
	setp.lt.u32 	%p13, %r1, 32;
	mov.f32 	%f59, 0f00000000;
	@%p13 bra 	$L__BB0_27;
	ld.shared.f32 	%f39, [%r4];
	ld.shared.f32 	%f40, [%r4+-128];
	add.f32 	%f59, %f39, %f40;
$L__BB0_27:
	setp.lt.u32 	%p14, %r1, 32;
	bar.sync 	0;
	@%p14 bra 	$L__BB0_29;
	st.shared.f32 	[%r4], %f59;
$L__BB0_29:
	bar.sync 	0;
	setp.lt.u32 	%p15, %r1, 64;
	mov.f32 	%f60, 0f00000000;
	@%p15 bra 	$L__BB0_31;
	ld.shared.f32 	%f42, [%r4];
	ld.shared.f32 	%f43, [%r4+-256];
	add.f32 	%f60, %f42, %f43;
$L__BB0_31:
	setp.lt.u32 	%p16, %r1, 64;
	bar.sync 	0;
	@%p16 bra 	$L__BB0_33;
	st.shared.f32 	[%r4], %f60;
$L__BB0_33:
	bar.sync 	0;
	setp.lt.u32 	%p17, %r1, 128;
	mov.f32 	%f61, 0f00000000;
	@%p17 bra 	$L__BB0_35;
	ld.shared.f32 	%f45, [%r4];
	ld.shared.f32 	%f46, [%r4+-512];
	add.f32 	%f61, %f45, %f46;
$L__BB0_35:
	setp.lt.u32 	%p18, %r1, 128;
	bar.sync 	0;
	@%p18 bra 	$L__BB0_37;
	st.shared.f32 	[%r4], %f61;
$L__BB0_37:
	bar.sync 	0;
	setp.lt.u32 	%p19, %r1, 256;
	mov.f32 	%f62, 0f00000000;
	@%p19 bra 	$L__BB0_39;
	ld.shared.f32 	%f48, [%r4];
	ld.shared.f32 	%f49, [%r4+-1024];
	add.f32 	%f62, %f48, %f49;
$L__BB0_39:
	setp.lt.u32 	%p20, %r1, 256;
	bar.sync 	0;
	@%p20 bra 	$L__BB0_41;
	st.shared.f32 	[%r4], %f62;
$L__BB0_41:
	bar.sync 	0;
	ld.shared.f32 	%f19, [_ZZ23single_pass_scan_kernelPfS_PiS0_S_jE2XY+1020];
	setp.lt.s32 	%p21, %r2, 1;
	mov.f32 	%f63, 0f00000000;
	@%p21 bra 	$L__BB0_45;
	mul.wide.u32 	%rd13, %r2, 4;
	add.s64 	%rd3, %rd2, %rd13;
$L__BB0_43:
	atom.relaxed.global.cas.b32 	%r11, [%rd3], 0, 0;
	setp.eq.s32 	%p22, %r11, 0;
	@%p22 bra 	$L__BB0_43;
	add.s64 	%rd15, %rd1, %rd13;
	ld.global.f32 	%f63, [%rd15];
$L__BB0_45:
	setp.ge.u32 	%p23, %r3, %r5;
	@%p23 bra 	$L__BB0_47;
	ld.shared.f32 	%f51, [%r4];
	add.f32 	%f52, %f63, %f51;
	cvta.to.global.u64 	%rd16, %rd5;
	mul.wide.u32 	%rd17, %r3, 4;
	add.s64 	%rd18, %rd16, %rd17;
	st.global.f32 	[%rd18], %f52;
$L__BB0_47:
	setp.gt.s32 	%p24, %r2, 2;
	@%p24 bra 	$L__BB0_49;
	add.f32 	%f53, %f19, %f63;
	mul.wide.s32 	%rd19, %r2, 4;
	add.s64 	%rd20, %rd1, %rd19;
	st.global.f32 	[%rd20+4], %f53;
	membar.gl;
	add.s64 	%rd21, %rd2, %rd19;
	atom.global.add.u32 	%r12, [%rd21+4], 1;
$L__BB0_49:
	ret;

}


// ===== COMPILED SASS (sm_100) =====

	.target	sm_100

	.elftype	@"ET_EXEC"


//--------------------- .note.nv.tkinfo           --------------------------
	.section	.note.nv.tkinfo,"",@"SHT_NOTE"
	.sectionflags	@"SHF_NOTE_NV_TKINFO"
	.tkinfo
        /*0018*/ 	.word	0x00000002
        /*0030*/ 	.string	""
        /*0030*/ 	.string	"ptxas"
        /*0030*/ 	.string	"Cuda compilation tools, release 13.0, V13.0.88"
        /*0030*/ 	.string	"Build cuda_13.0.r13.0/compiler.36424714_0"
        /*0030*/ 	.string	"-arch sm_100 -m 64 "



//--------------------- .note.nv.cuinfo           --------------------------
	.section	.note.nv.cuinfo,"",@"SHT_NOTE"
	.sectionflags	@"SHF_NOTE_NV_CUINFO"
        /*0018*/ 	.short	0x0002
        /*001a*/ 	.short	0x0064
        /*001c*/ 	.short	0x0082
	.zero		2


//--------------------- .nv.info                  --------------------------
	.section	.nv.info,"",@"SHT_CUDA_INFO"
	.align	4


	//----- nvinfo : EIATTR_REGCOUNT
	.align		4
        /*0000*/ 	.byte	0x04, 0x2f
        /*0002*/ 	.short	(.L_1 - .L_0)
	.align		4
.L_0:
        /*0004*/ 	.word	index@(_Z23single_pass_scan_kernelPfS_PiS0_S_j)
        /*0008*/ 	.word	0x0000000d


	//----- nvinfo : EIATTR_FRAME_SIZE
	.align		4
.L_1:
        /*000c*/ 	.byte	0x04, 0x11
        /*000e*/ 	.short	(.L_3 - .L_2)
	.align		4
.L_2:
        /*0010*/ 	.word	index@(_Z23single_pass_scan_kernelPfS_PiS0_S_j)
        /*0014*/ 	.word	0x00000000


	//----- nvinfo : EIATTR_MIN_STACK_SIZE
	.align		4
.L_3:
        /*0018*/ 	.byte	0x04, 0x12
        /*001a*/ 	.short	(.L_5 - .L_4)
	.align		4
.L_4:
        /*001c*/ 	.word	index@(_Z23single_pass_scan_kernelPfS_PiS0_S_j)
        /*0020*/ 	.word	0x00000000
.L_5:


//--------------------- .nv.compat                --------------------------
	.section	.nv.compat,"",@"SHT_CUDA_COMPAT_INFO"
	.align	4
        /*0000*/ 	.byte	0x02, 0x09, 0x00, 0x00, 0x02, 0x02, 0x01, 0x00, 0x02, 0x05, 0x05, 0x00, 0x03, 0x07, 0x01, 0x01
        /*0010*/ 	.byte	0x02, 0x03, 0x00, 0x00, 0x02, 0x06, 0x01, 0x00, 0x04, 0x0b, 0x08, 0x00, 0x09, 0x00, 0x00, 0x00
        /*0020*/ 	.byte	0x00, 0x00, 0x00, 0x00


//--------------------- .nv.info._Z23single_pass_scan_kernelPfS_PiS0_S_j --------------------------
	.section	.nv.info._Z23single_pass_scan_kernelPfS_PiS0_S_j,"",@"SHT_CUDA_INFO"
	.sectionflags	@""
	.align	4


	//----- nvinfo : EIATTR_CUDA_API_VERSION
	.align		4
        /*0000*/ 	.byte	0x04, 0x37
        /*0002*/ 	.short	(.L_7 - .L_6)
.L_6:
        /*0004*/ 	.word	0x00000082


	//----- nvinfo : EIATTR_KPARAM_INFO
	.align		4
.L_7:
        /*0008*/ 	.byte	0x04, 0x17
        /*000a*/ 	.short	(.L_9 - .L_8)
.L_8:
        /*000c*/ 	.word	0x00000000
        /*0010*/ 	.short	0x0005
        /*0012*/ 	.short	0x0028
        /*0014*/ 	.byte	0x00, 0xf0, 0x11, 0x00


	//----- nvinfo : EIATTR_KPARAM_INFO
	.align		4
.L_9:
        /*0018*/ 	.byte	0x04, 0x17
        /*001a*/ 	.short	(.L_11 - .L_10)
.L_10:
        /*001c*/ 	.word	0x00000000
        /*0020*/ 	.short	0x0004
        /*0022*/ 	.short	0x0020
        /*0024*/ 	.byte	0x00, 0xf5, 0x21, 0x00


	//----- nvinfo : EIATTR_KPARAM_INFO
	.align		4
.L_11:
        /*0028*/ 	.byte	0x04, 0x17
        /*002a*/ 	.short	(.L_13 - .L_12)
.L_12:
        /*002c*/ 	.word	0x00000000
        /*0030*/ 	.short	0x0003
        /*0032*/ 	.short	0x0018
        /*0034*/ 	.byte	0x00, 0xf5, 0x21, 0x00


	//----- nvinfo : EIATTR_KPARAM_INFO
	.align		4
.L_13:
        /*0038*/ 	.byte	0x04, 0x17
        /*003a*/ 	.short	(.L_15 - .L_14)
.L_14:
        /*003c*/ 	.word	0x00000000
        /*0040*/ 	.short	0x0002
        /*0042*/ 	.short	0x0010
        /*0044*/ 	.byte	0x00, 0xf5, 0x21, 0x00


	//----- nvinfo : EIATTR_KPARAM_INFO
	.align		4
.L_15:
        /*0048*/ 	.byte	0x04, 0x17
        /*004a*/ 	.short	(.L_17 - .L_16)
.L_16:
        /*004c*/ 	.word	0x00000000
        /*0050*/ 	.short	0x0001
        /*0052*/ 	.short	0x0008
        /*0054*/ 	.byte	0x00, 0xf5, 0x21, 0x00


	//----- nvinfo : EIATTR_KPARAM_INFO
	.align		4
.L_17:
        /*0058*/ 	.byte	0x04, 0x17
        /*005a*/ 	.short	(.L_19 - .L_18)
.L_18:
        /*005c*/ 	.word	0x00000000
        /*0060*/ 	.short	0x0000
        /*0062*/ 	.short	0x0000
        /*0064*/ 	.byte	0x00, 0xf5, 0x21, 0x00


	//----- nvinfo : EIATTR_SPARSE_MMA_MASK
	.align		4
.L_19:
        /*0068*/ 	.byte	0x03, 0x50
        /*006a*/ 	.short	0x0000


	//----- nvinfo : EIATTR_MAXREG_COUNT
	.align		4
        /*006c*/ 	.byte	0x03, 0x1b
        /*006e*/ 	.short	0x00ff


	//----- nvinfo : EIATTR_NUM_BARRIERS
	.align		4
        /*0070*/ 	.byte	0x02, 0x4c
        /*0072*/ 	.byte	0x01
	.zero		1


	//----- nvinfo : EIATTR_MERCURY_ISA_VERSION
	.align		4
        /*0074*/ 	.byte	0x03, 0x5f
        /*0076*/ 	.short	0x0101


	//----- nvinfo : EIATTR_INT_WARP_WIDE_INSTR_OFFSETS
	.align		4
        /*0078*/ 	.byte	0x04, 0x31
        /*007a*/ 	.short	(.L_21 - .L_20)


	//   ....[0]....
.L_20:
        /*007c*/ 	.word	0x000008b0


	//----- nvinfo : EIATTR_VRC_CTA_INIT_COUNT
	.align		4
.L_21:
        /*0080*/ 	.byte	0x02, 0x4a
	.zero		1
	.zero		1


	//----- nvinfo : EIATTR_EXIT_INSTR_OFFSETS
	.align		4
        /*0084*/ 	.byte	0x04, 0x1c
        /*0086*/ 	.short	(.L_23 - .L_22)


	//   ....[0]....
.L_22:
        /*0088*/ 	.word	0x00000800


	//   ....[1]....
        /*008c*/ 	.word	0x00000910


	//----- nvinfo : EIATTR_CRS_STACK_SIZE
	.align		4
.L_23:
        /*0090*/ 	.byte	0x04, 0x1e
        /*0092*/ 	.short	(.L_25 - .L_24)
.L_24:
        /*0094*/ 	.word	0x00000000


	//----- nvinfo : EIATTR_CBANK_PARAM_SIZE
	.align		4
.L_25:
        /*0098*/ 	.byte	0x03, 0x19
        /*009a*/ 	.short	0x002c


	//----- nvinfo : EIATTR_PARAM_CBANK
	.align		4
        /*009c*/ 	.byte	0x04, 0x0a
        /*009e*/ 	.short	(.L_27 - .L_26)
	.align		4
.L_26:
        /*00a0*/ 	.word	index@(.nv.constant0._Z23single_pass_scan_kernelPfS_PiS0_S_j)
        /*00a4*/ 	.short	0x0380
        /*00a6*/ 	.short	0x002c


	//----- nvinfo : EIATTR_SW_WAR
	.align		4
.L_27:
        /*00a8*/ 	.byte	0x04, 0x36
        /*00aa*/ 	.short	(.L_29 - .L_28)
.L_28:
        /*00ac*/ 	.word	0x00000008
.L_29:


//--------------------- .nv.callgraph             --------------------------
	.section	.nv.callgraph,"",@"SHT_CUDA_CALLGRAPH"
	.align	4
	.sectionentsize	8
	.align		4
        /*0000*/ 	.word	0x00000000
	.align		4
        /*0004*/ 	.word	0xffffffff
	.align		4
        /*0008*/ 	.word	0x00000000
	.align		4
        /*000c*/ 	.word	0xfffffffe
	.align		4
        /*0010*/ 	.word	0x00000000
	.align		4
        /*0014*/ 	.word	0xfffffffd
	.align		4
        /*0018*/ 	.word	0x00000000
	.align		4
        /*001c*/ 	.word	0xfffffffc


//--------------------- .text._Z23single_pass_scan_kernelPfS_PiS0_S_j --------------------------
	.section	.text._Z23single_pass_scan_kernelPfS_PiS0_S_j,"ax",@progbits
	.align	128
        .global         _Z23single_pass_scan_kernelPfS_PiS0_S_j
        .type           _Z23single_pass_scan_kernelPfS_PiS0_S_j,@function
        .size           _Z23single_pass_scan_kernelPfS_PiS0_S_j,(.L_x_9 - _Z23single_pass_scan_kernelPfS_PiS0_S_j)
        .other          _Z23single_pass_scan_kernelPfS_PiS0_S_j,@"STO_CUDA_ENTRY STV_DEFAULT"
_Z23single_pass_scan_kernelPfS_PiS0_S_j:
.text._Z23single_pass_scan_kernelPfS_PiS0_S_j:
[----:B------:R-:W-:Y:S01]  /*0000*/  LDC R1, c[0x0][0x37c] ;  /* 0x0000df00ff017b82 */ /* 0x000fe20000000800 */
[----:B------:R-:W0:Y:S01]  /*0010*/  S2R R4, SR_TID.X ;  /* 0x0000000000047919 */ /* 0x000e220000002100 */
[----:B------:R-:W1:Y:S01]  /*0020*/  LDCU.64 UR6, c[0x0][0x358] ;  /* 0x00006b00ff0677ac */ /* 0x000e620008000a00 */
[----:B------:R-:W-:Y:S01]  /*0030*/  BSSY.RECONVERGENT B0, `(.L_x_0) ;  /* 0x000000a000007945 */ /* 0x000fe20003800200 */
[----:B0-----:R-:W-:-:S13]  /*0040*/  ISETP.NE.AND P0, PT, R4, RZ, PT ;  /* 0x000000ff0400720c */ /* 0x001fda0003f05270 */
[----:B-1----:R-:W-:Y:S05]  /*0050*/  @P0 BRA `(.L_x_1) ;  /* 0x00000000001c0947 */ /* 0x002fea0003800000 */
[----:B------:R-:W0:Y:S01]  /*0060*/  LDC.64 R2, c[0x0][0x398] ;  /* 0x0000e600ff027b82 */ /* 0x000e220000000a00 */
[----:B------:R-:W-:-:S05]  /*0070*/  IMAD.MOV.U32 R5, RZ, RZ, 0x1 ;  /* 0x00000001ff057424 */ /* 0x000fca00078e00ff */
[----:B0-----:R-:W2:Y:S02]  /*0080*/  ATOMG.E.ADD.STRONG.GPU PT, R2, desc[UR6][R2.64], R5 ;  /* 0x80000005020279a8 */ /* 0x001ea400081ef106 */
[----:B------:R-:W0:Y:S01]  /*0090*/  S2UR UR5, SR_CgaCtaId ;  /* 0x00000000000579c3 */ /* 0x000e220000008800 */
[----:B------:R-:W-:Y:S02]  /*00a0*/  UMOV UR4, 0x400 ;  /* 0x0000040000047882 */ /* 0x000fe40000000000 */
[----:B0-----:R-:W-:-:S09]  /*00b0*/  ULEA UR4, UR5, UR4, 0x18 ;  /* 0x0000000405047291 */ /* 0x001fd2000f8ec0ff */
[----:B--2---:R0:W-:Y:S03]  /*00c0*/  STS [UR4+0x1000], R2 ;  /* 0x00100002ff007988 */ /* 0x0041e60008000804 */
.L_x_1:
[----:B------:R-:W-:Y:S05]  /*00d0*/  BSYNC.RECONVERGENT B0 ;  /* 0x0000000000007941 */ /* 0x000fea0003800200 */
.L_x_0:
[----:B------:R-:W1:Y:S08]  /*00e0*/  S2UR UR5, SR_CgaCtaId ;  /* 0x00000000000579c3 */ /* 0x000e700000008800 */
[----:B------:R-:W-:Y:S06]  /*00f0*/  BAR.SYNC.DEFER_BLOCKING 0x0 ;  /* 0x0000000000007b1d */ /* 0x000fec0000010000 */
[----:B------:R-:W-:Y:S01]  /*0100*/  UMOV UR4, 0x400 ;  /* 0x0000040000047882 */ /* 0x000fe20000000000 */
[----:B------:R-:W-:Y:S01]  /*0110*/  BSSY.RECONVERGENT B0, `(.L_x_2) ;  /* 0x000000f000007945 */ /* 0x000fe20003800200 */
[----:B-1----:R-:W-:Y:S01]  /*0120*/  ULEA UR4, UR5, UR4, 0x18 ;  /* 0x0000000405047291 */ /* 0x002fe2000f8ec0ff */
[----:B------:R-:W1:Y:S08]  /*0130*/  LDCU UR5, c[0x0][0x3a8] ;  /* 0x00007500ff0577ac */ /* 0x000e700008000800 */
[----:B------:R-:W2:Y:S02]  /*0140*/  LDS R0, [UR4+0x1000] ;  /* 0x00100004ff007984 */ /* 0x000ea40008000800 */
[----:B--2---:R-:W-:-:S05]  /*0150*/  IMAD.SHL.U32 R3, R0, 0x400, RZ ;  /* 0x0000040000037824 */ /* 0x004fca00078e00ff */
[----:B0-----:R-:W-:Y:S02]  /*0160*/  LOP3.LUT R2, R3, R4, RZ, 0xfc, !PT ;  /* 0x0000000403027212 */ /* 0x001fe400078efcff */
[----:B------:R-:W-:Y:S02]  /*0170*/  LEA R3, R4, UR4, 0x2 ;  /* 0x0000000404037c11 */ /* 0x000fe4000f8e10ff */
[----:B-1----:R-:W-:-:S13]  /*0180*/  ISETP.GE.U32.AND P0, PT, R2, UR5, PT ;  /* 0x0000000502007c0c */ /* 0x002fda000bf06070 */
[----:B------:R-:W-:Y:S05]  /*0190*/  @P0 BRA `(.L_x_3) ;  /* 0x0000000000140947 */ /* 0x000fea0003800000 */
[----:B------:R-:W0:Y:S02]  /*01a0*/  LDC.64 R6, c[0x0][0x380] ;  /* 0x0000e000ff067b82 */ /* 0x000e240000000a00 */
[----:B0-----:R-:W-:-:S06]  /*01b0*/  IMAD.WIDE.U32 R6, R2, 0x4, R6 ;  /* 0x0000000402067825 */ /* 0x001fcc00078e0006 */
[----:B------:R-:W2:Y:S04]  /*01c0*/  LDG.E R6, desc[UR6][R6.64] ;  /* 0x0000000606067981 */ /* 0x000ea8000c1e1900 */
[----:B--2---:R0:W-:Y:S01]  /*01d0*/  STS [R3], R6 ;  /* 0x0000000603007388 */ /* 0x0041e20000000800 */
[----:B------:R-:W-:Y:S05]  /*01e0*/  BRA `(.L_x_4) ;  /* 0x0000000000047947 */ /* 0x000fea0003800000 */
.L_x_3:
[----:B------:R1:W-:Y:S02]  /*01f0*/  STS [R3], RZ ;  /* 0x000000ff03007388 */ /* 0x0003e40000000800 */
.L_x_4:
[----:B------:R-:W-:Y:S05]  /*0200*/  BSYNC.RECONVERGENT B0 ;  /* 0x0000000000007941 */ /* 0x000fea0003800200 */
.L_x_2:
[----:B------:R-:W-:Y:S01]  /*0210*/  BAR.SYNC.DEFER_BLOCKING 0x0 ;  /* 0x0000000000007b1d */ /* 0x000fe20000010000 */
[C---:B------:R-:W-:Y:S01]  /*0220*/  ISETP.NE.AND P1, PT, R4.reuse, RZ, PT ;  /* 0x000000ff0400720c */ /* 0x040fe20003f25270 */
[----:B0-----:R-:W-:Y:S01]  /*0230*/  HFMA2 R6, -RZ, RZ, 0, 0 ;  /* 0x00000000ff067431 */ /* 0x001fe200000001ff */
[----:B------:R-:W-:-:S11]  /*0240*/  ISETP.GE.U32.AND P2, PT, R4, 0x2, PT ;  /* 0x000000020400780c */ /* 0x000fd60003f46070 */
[----:B------:R-:W-:Y:S04]  /*0250*/  @P1 LDS R5, [R3] ;  /* 0x0000000003051984 */ /* 0x000fe80000000800 */
[----:B------:R-:W0:Y:S02]  /*0260*/  @P1 LDS R8, [R3+-0x4] ;  /* 0xfffffc0003081984 */ /* 0x000e240000000800 */
[----:B0-----:R-:W-:Y:S01]  /*0270*/  @P1 FADD R6, R5, R8 ;  /* 0x0000000805061221 */ /* 0x001fe20000000000 */
[----:B------:R-:W-:Y:S01]  /*0280*/  BAR.SYNC.DEFER_BLOCKING 0x0 ;  /* 0x0000000000007b1d */ /* 0x000fe20000010000 */
[----:B------:R-:W-:-:S05]  /*0290*/  IMAD.MOV.U32 R8, RZ, RZ, RZ ;  /* 0x000000ffff087224 */ /* 0x000fca00078e00ff */
[----:B------:R0:W-:Y:S02]  /*02a0*/  @P1 STS [R3], R6 ;  /* 0x0000000603001388 */ /* 0x0001e40000000800 */
[----:B------:R-:W-:Y:S01]  /*02b0*/  BAR.SYNC.DEFER_BLOCKING 0x0 ;  /* 0x0000000000007b1d */ /* 0x000fe20000010000 */
[----:B------:R-:W-:Y:S02]  /*02c0*/  ISETP.GE.U32.AND P1, PT, R4, 0x4, PT ;  /* 0x000000040400780c */ /* 0x000fe40003f26070 */
[----:B0-----:R-:W-:-:S03]  /*02d0*/  MOV R6, RZ ;  /* 0x000000ff00067202 */ /* 0x001fc60000000f00 */
[----:B------:R-:W-:Y:S04]  /*02e0*/  @P2 LDS R5, [R3] ;  /* 0x0000000003052984 */ /* 0x000fe80000000800 */
[----:B------:R-:W0:Y:S02]  /*02f0*/  @P2 LDS R10, [R3+-0x8] ;  /* 0xfffff800030a2984 */ /* 0x000e240000000800 */
[----:B0-----:R-:W-:Y:S01]  /*0300*/  @P2 FADD R8, R5, R10 ;  /* 0x0000000a05082221 */ /* 0x001fe20000000000 */
[----:B------:R-:W-:Y:S06]  /*0310*/  BAR.SYNC.DEFER_BLOCKING 0x0 ;  /* 0x0000000000007b1d */ /* 0x000fec0000010000 */
[----:B------:R0:W-:Y:S02]  /*0320*/  @P2 STS [R3], R8 ;  /* 0x0000000803002388 */ /* 0x0001e40000000800 */
[----:B------:R-:W-:Y:S01]  /*0330*/  BAR.SYNC.DEFER_BLOCKING 0x0 ;  /* 0x0000000000007b1d */ /* 0x000fe20000010000 */
[----:B------:R-:W-:Y:S01]  /*0340*/  ISETP.GE.U32.AND P2, PT, R4, 0x8, PT ;  /* 0x000000080400780c */ /* 0x000fe20003f46070 */
[----:B0-----:R-:W-:-:S04]  /*0350*/  IMAD.MOV.U32 R8, RZ, RZ, RZ ;  /* 0x000000ffff087224 */ /* 0x001fc800078e00ff */
[----:B------:R-:W-:Y:S04]  /*0360*/  @P1 LDS R5, [R3] ;  /* 0x0000000003051984 */ /* 0x000fe80000000800 */
[----:B------:R-:W0:Y:S02]  /*0370*/  @P1 LDS R10, [R3+-0x10] ;  /* 0xfffff000030a1984 */ /* 0x000e240000000800 */
[----:B0-----:R-:W-:Y:S01]  /*0380*/  @P1 FADD R6, R5, R10 ;  /* 0x0000000a05061221 */ /* 0x001fe20000000000 */
[----:B------:R-:W-:Y:S06]  /*0390*/  BAR.SYNC.DEFER_BLOCKING 0x0 ;  /* 0x0000000000007b1d */ /* 0x000fec0000010000 */
[----:B------:R0:W-:Y:S02]  /*03a0*/  @P1 STS [R3], R6 ;  /* 0x0000000603001388 */ /* 0x0001e40000000800 */
[----:B------:R-:W-:Y:S01]  /*03b0*/  BAR.SYNC.DEFER_BLOCKING 0x0 ;  /* 0x0000000000007b1d */ /* 0x000fe20000010000 */
[----:B------:R-:W-:Y:S01]  /*03c0*/  ISETP.GE.U32.AND P1, PT, R4, 0x10, PT ;  /* 0x000000100400780c */ /* 0x000fe20003f26070 */
[----:B0-----:R-:W-:-:S04]  /*03d0*/  HFMA2 R6, -RZ, RZ, 0, 0 ;  /* 0x00000000ff067431 */ /* 0x001fc800000001ff */
        /* <DEDUP_REMOVED lines=14> */
[----:B------:R-:W-:-:S02]  /*04c0*/  ISETP.GE.U32.AND P1, PT, R4, 0x40, PT ;  /* 0x000000400400780c */ /* 0x000fc40003f26070 */
[----:B0-----:R-:W-:-:S03]  /*04d0*/  MOV R6, RZ ;  /* 0x000000ff00067202 */ /* 0x001fc60000000f00 */
[----:B------:R-:W-:Y:S04]  /*04e0*/  @P2 LDS R5, [R3] ;  /* 0x0000000003052984 */ /* 0x000fe80000000800 */
[----:B------:R-:W0:Y:S02]  /*04f0*/  @P2 LDS R10, [R3+-0x80] ;  /* 0xffff8000030a2984 */ /* 0x000e240000000800 */
[----:B0-----:R-:W-:Y:S01]  /*0500*/  @P2 FADD R8, R5, R10 ;  /* 0x0000000a05082221 */ /* 0x001fe20000000000 */
[----:B------:R-:W-:Y:S06]  /*0510*/  BAR.SYNC.DEFER_BLOCKING 0x0 ;  /* 0x0000000000007b1d */ /* 0x000fec0000010000 */
[----:B------:R-:W-:Y:S02]  /*0520*/  @P2 STS [R3], R8 ;  /* 0x0000000803002388 */ /* 0x000fe40000000800 */
[----:B------:R-:W-:Y:S01]  /*0530*/  BAR.SYNC.DEFER_BLOCKING 0x0 ;  /* 0x0000000000007b1d */ /* 0x000fe20000010000 */
[----:B------:R-:W-:-:S05]  /*0540*/  ISETP.GE.U32.AND P2, PT, R4, 0x80, PT ;  /* 0x000000800400780c */ /* 0x000fca0003f46070 */
[----:B------:R-:W-:Y:S04]  /*0550*/  @P1 LDS R5, [R3] ;  /* 0x0000000003051984 */ /* 0x000fe80000000800 */
[----:B------:R-:W0:Y:S02]  /*0560*/  @P1 LDS R10, [R3+-0x100] ;  /* 0xffff0000030a1984 */ /* 0x000e240000000800 */
[----:B0-----:R-:W-:Y:S01]  /*0570*/  @P1 FADD R6, R5, R10 ;  /* 0x0000000a05061221 */ /* 0x001fe20000000000 */
[----:B------:R-:W-:Y:S06]  /*0580*/  BAR.SYNC.DEFER_BLOCKING 0x0 ;  /* 0x0000000000007b1d */ /* 0x000fec0000010000 */
[----:B------:R0:W-:Y:S02]  /*0590*/  @P1 STS [R3], R6 ;  /* 0x0000000603001388 */ /* 0x0001e40000000800 */
[----:B------:R-:W-:Y:S01]  /*05a0*/  BAR.SYNC.DEFER_BLOCKING 0x0 ;  /* 0x0000000000007b1d */ /* 0x000fe20000010000 */
[----:B------:R-:W-:Y:S01]  /*05b0*/  ISETP.GE.U32.AND P1, PT, R4, 0x100, PT ;  /* 0x000001000400780c */ /* 0x000fe20003f26070 */
[----:B------:R-:W-:-:S02]  /*05c0*/  IMAD.MOV.U32 R4, RZ, RZ, RZ ;  /* 0x000000ffff047224 */ /* 0x000fc400078e00ff */
[----:B0-----:R-:W-:Y:S02]  /*05d0*/  HFMA2 R6, -RZ, RZ, 0, 0 ;  /* 0x00000000ff067431 */ /* 0x001fe400000001ff */
[----:B------:R-:W-:Y:S04]  /*05e0*/  @P2 LDS R5, [R3] ;  /* 0x0000000003052984 */ /* 0x000fe80000000800 */
[----:B------:R-:W0:Y:S02]  /*05f0*/  @P2 LDS R8, [R3+-0x200] ;  /* 0xfffe000003082984 */ /* 0x000e240000000800 */
[----:B0-----:R-:W-:Y:S01]  /*0600*/  @P2 FADD R4, R5, R8 ;  /* 0x0000000805042221 */ /* 0x001fe20000000000 */
[----:B------:R-:W-:Y:S06]  /*0610*/  BAR.SYNC.DEFER_BLOCKING 0x0 ;  /* 0x0000000000007b1d */ /* 0x000fec0000010000 */
[----:B------:R-:W-:Y:S02]  /*0620*/  @P2 STS [R3], R4 ;  /* 0x0000000403002388 */ /* 0x000fe40000000800 */
[----:B------:R-:W-:Y:S06]  /*0630*/  BAR.SYNC.DEFER_BLOCKING 0x0 ;  /* 0x0000000000007b1d */ /* 0x000fec0000010000 */
[----:B------:R-:W-:Y:S04]  /*0640*/  @P1 LDS R5, [R3] ;  /* 0x0000000003051984 */ /* 0x000fe80000000800 */
[----:B------:R-:W0:Y:S02]  /*0650*/  @P1 LDS R8, [R3+-0x400] ;  /* 0xfffc000003081984 */ /* 0x000e240000000800 */
[----:B0-----:R-:W-:Y:S01]  /*0660*/  @P1 FADD R6, R5, R8 ;  /* 0x0000000805061221 */ /* 0x001fe20000000000 */
[----:B------:R-:W-:Y:S01]  /*0670*/  BAR.SYNC.DEFER_BLOCKING 0x0 ;  /* 0x0000000000007b1d */ /* 0x000fe20000010000 */
[----:B------:R-:W-:-:S05]  /*0680*/  MOV R8, RZ ;  /* 0x000000ff00087202 */ /* 0x000fca0000000f00 */
[----:B------:R0:W-:Y:S02]  /*0690*/  @P1 STS [R3], R6 ;  /* 0x0000000603001388 */ /* 0x0001e40000000800 */
[----:B------:R-:W-:Y:S01]  /*06a0*/  BAR.SYNC.DEFER_BLOCKING 0x0 ;  /* 0x0000000000007b1d */ /* 0x000fe20000010000 */
[----:B------:R-:W-:-:S05]  /*06b0*/  ISETP.GE.AND P1, PT, R0, 0x1, PT ;  /* 0x000000010000780c */ /* 0x000fca0003f26270 */
[----:B------:R-:W2:Y:S08]  /*06c0*/  LDS R7, [UR4+0x3fc] ;  /* 0x0003fc04ff077984 */ /* 0x000eb00008000800 */
[----:B0-----:R-:W-:Y:S05]  /*06d0*/  @!P1 BRA `(.L_x_5) ;  /* 0x0000000000309947 */ /* 0x001fea0003800000 */
[----:B------:R-:W0:Y:S01]  /*06e0*/  LDC.64 R4, c[0x0][0x390] ;  /* 0x0000e400ff047b82 */ /* 0x000e220000000a00 */
[----:B------:R-:W-:Y:S01]  /*06f0*/  BSSY B0, `(.L_x_6) ;  /* 0x0000007000007945 */ /* 0x000fe20003800000 */
[----:B0-----:R-:W-:-:S07]  /*0700*/  IMAD.WIDE.U32 R4, R0, 0x4, R4 ;  /* 0x0000000400047825 */ /* 0x001fce00078e0004 */
.L_x_7:
[----:B------:R-:W-:Y:S01]  /*0710*/  CS2R R8, SRZ ;  /* 0x0000000000087805 */ /* 0x000fe2000001ff00 */
[----:B------:R-:W-:Y:S05]  /*0720*/  YIELD ;  /* 0x0000000000007946 */ /* 0x000fea0003800000 */
[----:B------:R-:W3:Y:S02]  /*0730*/  ATOMG.E.CAS.STRONG.GPU PT, R6, [R4], R8, R9 ;  /* 0x00000008040673a9 */ /* 0x000ee400001ee109 */
[----:B---3--:R-:W-:-:S13]  /*0740*/  ISETP.NE.AND P1, PT, R6, RZ, PT ;  /* 0x000000ff0600720c */ /* 0x008fda0003f25270 */
[----:B------:R-:W-:Y:S05]  /*0750*/  @!P1 BRA `(.L_x_7) ;  /* 0xfffffffc00ec9947 */ /* 0x000fea000383ffff */
[----:B------:R-:W-:Y:S05]  /*0760*/  BSYNC B0 ;  /* 0x0000000000007941 */ /* 0x000fea0003800000 */
.L_x_6:
[----:B------:R-:W0:Y:S02]  /*0770*/  LDC.64 R4, c[0x0][0x3a0] ;  /* 0x0000e800ff047b82 */ /* 0x000e240000000a00 */
[----:B0-----:R-:W-:-:S05]  /*0780*/  IMAD.WIDE.U32 R4, R0, 0x4, R4 ;  /* 0x0000000400047825 */ /* 0x001fca00078e0004 */
[----:B------:R0:W5:Y:S02]  /*0790*/  LDG.E R8, desc[UR6][R4.64] ;  /* 0x0000000604087981 */ /* 0x000164000c1e1900 */
.L_x_5:
[----:B-1----:R-:W1:Y:S01]  /*07a0*/  @!P0 LDS R3, [R3] ;  /* 0x0000000003038984 */ /* 0x002e620000000800 */
[----:B0-----:R-:W0:Y:S01]  /*07b0*/  @!P0 LDC.64 R4, c[0x0][0x388] ;  /* 0x0000e200ff048b82 */ /* 0x001e220000000a00 */
[----:B------:R-:W-:Y:S01]  /*07c0*/  ISETP.GT.AND P1, PT, R0, 0x2, PT ;  /* 0x000000020000780c */ /* 0x000fe20003f24270 */
[----:B0-----:R-:W-:-:S04]  /*07d0*/  @!P0 IMAD.WIDE.U32 R4, R2, 0x4, R4 ;  /* 0x0000000402048825 */ /* 0x001fc800078e0004 */
[----:B-1---5:R-:W-:-:S05]  /*07e0*/  @!P0 FADD R9, R3, R8 ;  /* 0x0000000803098221 */ /* 0x022fca0000000000 */
[----:B------:R0:W-:Y:S03]  /*07f0*/  @!P0 STG.E desc[UR6][R4.64], R9 ;  /* 0x0000000904008986 */ /* 0x0001e6000c101906 */
[----:B------:R-:W-:Y:S05]  /*0800*/  @P1 EXIT ;  /* 0x000000000000194d */ /* 0x000fea0003800000 */
[----:B------:R-:W1:Y:S01]  /*0810*/  LDC.64 R2, c[0x0][0x3a0] ;  /* 0x0000e800ff027b82 */ /* 0x000e620000000a00 */
[----:B--2---:R-:W-:Y:S01]  /*0820*/  FADD R7, R7, R8 ;  /* 0x0000000807077221 */ /* 0x004fe20000000000 */
[----:B------:R-:W2:Y:S06]  /*0830*/  S2R R6, SR_LANEID ;  /* 0x0000000000067919 */ /* 0x000eac0000000000 */
[----:B0-----:R-:W0:Y:S01]  /*0840*/  LDC.64 R4, c[0x0][0x390] ;  /* 0x0000e400ff047b82 */ /* 0x001e220000000a00 */
[----:B-1----:R-:W-:-:S05]  /*0850*/  IMAD.WIDE R2, R0, 0x4, R2 ;  /* 0x0000000400027825 */ /* 0x002fca00078e0202 */
[----:B------:R0:W-:Y:S01]  /*0860*/  STG.E desc[UR6][R2.64+0x4], R7 ;  /* 0x0000040702007986 */ /* 0x0001e2000c101906 */
[----:B------:R-:W-:Y:S06]  /*0870*/  MEMBAR.SC.GPU ;  /* 0x0000000000007992 */ /* 0x000fec0000002000 */
[----:B------:R-:W-:-:S00]  /*0880*/  ERRBAR ;  /* 0x00000000000079ab */ /* 0x000fc00000000000 */
[----:B------:R-:W-:Y:S06]  /*0890*/  CGAERRBAR ;  /* 0x00000000000075ab */ /* 0x000fec0000000000 */
[----:B------:R-:W-:Y:S01]  /*08a0*/  CCTL.IVALL ;  /* 0x00000000ff00798f */ /* 0x000fe20002000000 */
[----:B------:R-:W-:Y:S01]  /*08b0*/  VOTEU.ANY UR4, UPT, PT ;  /* 0x0000000000047886 */ /* 0x000fe200038e0100 */
[----:B0-----:R-:W-:Y:S01]  /*08c0*/  IMAD.WIDE R2, R0, 0x4, R4 ;  /* 0x0000000400027825 */ /* 0x001fe200078e0204 */
[----:B------:R-:W-:Y:S02]  /*08d0*/  UFLO.U32 UR5, UR4 ;  /* 0x00000004000572bd */ /* 0x000fe400080e0000 */
[----:B------:R-:W0:Y:S04]  /*08e0*/  POPC R7, UR4 ;  /* 0x0000000400077d09 */ /* 0x000e280008000000 */
[----:B--2---:R-:W-:-:S13]  /*08f0*/  ISETP.EQ.U32.AND P0, PT, R6, UR5, PT ;  /* 0x0000000506007c0c */ /* 0x004fda000bf02070 */
[----:B0-----:R-:W-:Y:S01]  /*0900*/  @P0 ATOMG.E.ADD.STRONG.GPU PT, RZ, desc[UR6][R2.64+0x4], R7 ;  /* 0x8000040702ff09a8 */ /* 0x001fe200081ef106 */
[----:B------:R-:W-:Y:S05]  /*0910*/  EXIT ;  /* 0x000000000000794d */ /* 0x000fea0003800000 */
.L_x_8:
[----:B------:R-:W-:-:S00]  /*0920*/  BRA `(.L_x_8) ;  /* 0xfffffffc00fc7947 */ /* 0x000fc0000383ffff */
[----:B------:R-:W-:-:S00]  /*0930*/  NOP ;  /* 0x0000000000007918 */ /* 0x000fc00000000000 */
        /* <DEDUP_REMOVED lines=12> */
.L_x_9:


//--------------------- .nv.shared._Z23single_pass_scan_kernelPfS_PiS0_S_j --------------------------
	.section	.nv.shared._Z23single_pass_scan_kernelPfS_PiS0_S_j,"aw",@nobits
	.sectionflags	@""
	.align	4
.nv.shared._Z23single_pass_scan_kernelPfS_PiS0_S_j:
	.zero		5124


//--------------------- .nv.shared.reserved.0     --------------------------
	.section	.nv.shared.reserved.0,"aw",@nobits
	.weak		__nv_reservedSMEM_offset_0_alias
	.size		__nv_reservedSMEM_offset_0_alias, 0, 64
	.other		__nv_reservedSMEM_offset_0_alias,@"STO_CUDA_RESERVED_SHARED STV_DEFAULT"
__nv_reservedSMEM_offset_0_alias:
	.zero		0
	.zero		64


//--------------------- .nv.constant0._Z23single_pass_scan_kernelPfS_PiS0_S_j --------------------------
	.section	.nv.constant0._Z23single_pass_scan_kernelPfS_PiS0_S_j,"a",@progbits
	.sectionflags	@""
	.align	4
.nv.constant0._Z23single_pass_scan_kernelPfS_PiS0_S_j:
	.zero		940


//--------------------- SYMBOLS --------------------------

	.type		.nv.reservedSmem.offset0,@object
	.size		.nv.reservedSmem.offset0,0x4
	.type		.nv.reservedSmem.cap,@object
	.size		.nv.reservedSmem.cap,0x4
